//
// Generated by NVIDIA NVVM Compiler
//
// Compiler Build ID: CL-36424714
// Cuda compilation tools, release 13.0, V13.0.88
// Based on NVVM 20.0.0
//

.version 9.0
.target sm_100
.address_size 64

	// .globl	check_global_variable
.extern .func  (.param .b32 func_retval0) vprintf
(
	.param .b64 vprintf_param_0,
	.param .b64 vprintf_param_1
)
;
.global .align 4 .f32 dev_data;
.global .align 1 .b8 $str[48] = {68, 101, 118, 105, 99, 101, 58, 32, 116, 104, 101, 32, 118, 97, 108, 117, 101, 32, 111, 102, 32, 116, 104, 101, 32, 103, 108, 111, 98, 97, 108, 32, 118, 97, 114, 105, 97, 98, 108, 101, 32, 105, 115, 32, 37, 102, 10};

.visible .entry check_global_variable()
{
	.local .align 8 .b8 	__local_depot0[8];
	.reg .b64 	%SP;
	.reg .b64 	%SPL;
	.reg .b32 	%r<3>;
	.reg .b32 	%f<4>;
	.reg .b64 	%rd<5>;
	.reg .b64 	%fd<2>;

	mov.u64 	%SPL, __local_depot0;
	cvta.local.u64 	%SP, %SPL;
	add.u64 	%rd1, %SP, 0;
	add.u64 	%rd2, %SPL, 0;
	ld.global.f32 	%f1, [dev_data];
	cvt.f64.f32 	%fd1, %f1;
	st.local.f64 	[%rd2], %fd1;
	mov.u64 	%rd3, $str;
	cvta.global.u64 	%rd4, %rd3;
	{ // callseq 0, 0
	.param .b64 param0;
	st.param.b64 	[param0], %rd4;
	.param .b64 param1;
	st.param.b64 	[param1], %rd1;
	.param .b32 retval0;
	call.uni (retval0), 
	vprintf, 
	(
	param0, 
	param1
	);
	ld.param.b32 	%r1, [retval0];
	} // callseq 0
	ld.global.f32 	%f2, [dev_data];
	add.f32 	%f3, %f2, 0f40000000;
	st.global.f32 	[dev_data], %f3;
	ret;

}


// ===== COMPILED SASS (sm_100) =====

	.target	sm_100

	.elftype	@"ET_EXEC"


//--------------------- .note.nv.tkinfo           --------------------------
	.section	.note.nv.tkinfo,"",@"SHT_NOTE"
	.sectionflags	@"SHF_NOTE_NV_TKINFO"
	.tkinfo
        /*0018*/ 	.word	0x00000002
        /*0030*/ 	.string	""
        /*0030*/ 	.string	"ptxas"
        /*0030*/ 	.string	"Cuda compilation tools, release 13.0, V13.0.88"
        /*0030*/ 	.string	"Build cuda_13.0.r13.0/compiler.36424714_0"
        /*0030*/ 	.string	"-arch sm_100 -m 64 "



//--------------------- .note.nv.cuinfo           --------------------------
	.section	.note.nv.cuinfo,"",@"SHT_NOTE"
	.sectionflags	@"SHF_NOTE_NV_CUINFO"
        /*0018*/ 	.short	0x0002
        /*001a*/ 	.short	0x0064
        /*001c*/ 	.short	0x0082
	.zero		2


//--------------------- .nv.info                  --------------------------
	.section	.nv.info,"",@"SHT_CUDA_INFO"
	.align	4


	//----- nvinfo : EIATTR_REGCOUNT
	.align		4
        /*0000*/ 	.byte	0x04, 0x2f
        /*0002*/ 	.short	(.L_3 - .L_2)
	.align		4
.L_2:
        /*0004*/ 	.word	index@(check_global_variable)
        /*0008*/ 	.word	0x00000018


	//----- nvinfo : EIATTR_FRAME_SIZE
	.align		4
.L_3:
        /*000c*/ 	.byte	0x04, 0x11
        /*000e*/ 	.short	(.L_5 - .L_4)
	.align		4
.L_4:
        /*0010*/ 	.word	index@(check_global_variable)
        /*0014*/ 	.word	0x00000008


	//----- nvinfo : EIATTR_MIN_STACK_SIZE
	.align		4
.L_5:
        /*0018*/ 	.byte	0x04, 0x12
        /*001a*/ 	.short	(.L_7 - .L_6)
	.align		4
.L_6:
        /*001c*/ 	.word	index@(check_global_variable)
        /*0020*/ 	.word	0x00000008
.L_7:


//--------------------- .nv.compat                --------------------------
	.section	.nv.compat,"",@"SHT_CUDA_COMPAT_INFO"
	.align	4
        /*0000*/ 	.byte	0x02, 0x09, 0x00, 0x00, 0x02, 0x02, 0x01, 0x00, 0x02, 0x05, 0x05, 0x00, 0x03, 0x07, 0x01, 0x01
        /*0010*/ 	.byte	0x02, 0x03, 0x00, 0x00, 0x02, 0x06, 0x01, 0x00, 0x04, 0x0b, 0x08, 0x00, 0x09, 0x00, 0x00, 0x00
        /*0020*/ 	.byte	0x00, 0x00, 0x00, 0x00


//--------------------- .nv.info.check_global_variable --------------------------
	.section	.nv.info.check_global_variable,"",@"SHT_CUDA_INFO"
	.sectionflags	@""
	.align	4


	//----- nvinfo : EIATTR_CUDA_API_VERSION
	.align		4
        /*0000*/ 	.byte	0x04, 0x37
        /*0002*/ 	.short	(.L_9 - .L_8)
.L_8:
        /*0004*/ 	.word	0x00000082


	//----- nvinfo : EIATTR_SPARSE_MMA_MASK
	.align		4
.L_9:
        /*0008*/ 	.byte	0x03, 0x50
        /*000a*/ 	.short	0x0000


	//----- nvinfo : EIATTR_MAXREG_COUNT
	.align		4
        /*000c*/ 	.byte	0x03, 0x1b
        /*000e*/ 	.short	0x00ff


	//----- nvinfo : EIATTR_EXTERNS
	.align		4
        /*0010*/ 	.byte	0x04, 0x0f
        /*0012*/ 	.short	(.L_11 - .L_10)


	//   ....[0]....
	.align		4
.L_10:
        /*0014*/ 	.word	index@(vprintf)


	//----- nvinfo : EIATTR_MERCURY_ISA_VERSION
	.align		4
.L_11:
        /*0018*/ 	.byte	0x03, 0x5f
        /*001a*/ 	.short	0x0101


	//----- nvinfo : EIATTR_VRC_CTA_INIT_COUNT
	.align		4
        /*001c*/ 	.byte	0x02, 0x4a
	.zero		1
	.zero		1


	//----- nvinfo : EIATTR_SYSCALL_OFFSETS
	.align		4
        /*0020*/ 	.byte	0x04, 0x46
        /*0022*/ 	.short	(.L_13 - .L_12)


	//   ....[0]....
.L_12:
        /*0024*/ 	.word	0x00000110


	//----- nvinfo : EIATTR_EXIT_INSTR_OFFSETS
	.align		4
.L_13:
        /*0028*/ 	.byte	0x04, 0x1c
        /*002a*/ 	.short	(.L_15 - .L_14)


	//   ....[0]....
.L_14:
        /*002c*/ 	.word	0x00000160


	//----- nvinfo : EIATTR_SW_WAR
	.align		4
.L_15:
        /*0030*/ 	.byte	0x04, 0x36
        /*0032*/ 	.short	(.L_17 - .L_16)
.L_16:
        /*0034*/ 	.word	0x00000008
.L_17:


//--------------------- .nv.callgraph             --------------------------
	.section	.nv.callgraph,"",@"SHT_CUDA_CALLGRAPH"
	.align	4
	.sectionentsize	8
	.align		4
        /*0000*/ 	.word	0x00000000
	.align		4
        /*0004*/ 	.word	0xffffffff
	.align		4
        /*0008*/ 	.word	index@(check_global_variable)
	.align		4
        /*000c*/ 	.word	index@(vprintf)
	.align		4
        /*0010*/ 	.word	0x00000000
	.align		4
        /*0014*/ 	.word	0xfffffffe
	.align		4
        /*0018*/ 	.word	0x00000000
	.align		4
        /*001c*/ 	.word	0xfffffffd
	.align		4
        /*0020*/ 	.word	0x00000000
	.align		4
        /*0024*/ 	.word	0xfffffffc


//--------------------- .nv.constant4             --------------------------
	.section	.nv.constant4,"a",@progbits
	.align	8
	.align		8
.nv.constant4:
        /*0000*/ 	.dword	vprintf
	.align		8
        /*0008*/ 	.dword	dev_data
	.align		8
        /*0010*/ 	.dword	$str


//--------------------- .text.check_global_variable --------------------------
	.section	.text.check_global_variable,"ax",@progbits
	.align	128
        .global         check_global_variable
        .type           check_global_variable,@function
        .size           check_global_variable,(.L_x_2 - check_global_variable)
        .other          check_global_variable,@"STO_CUDA_ENTRY STV_DEFAULT"
check_global_variable:
.text.check_global_variable:
[----:B------:R-:W0:Y:S08]  /*0000*/  LDC R1, c[0x0][0x37c] ;  /* 0x0000df00ff017b82 */ /* 0x000e300000000800 */
[----:B------:R-:W1:Y:S01]  /*0010*/  LDC.64 R2, c[0x4][0x8] ;  /* 0x01000200ff027b82 */ /* 0x000e620000000a00 */
[----:B------:R-:W1:Y:S01]  /*0020*/  LDCU.64 UR36, c[0x0][0x358] ;  /* 0x00006b00ff2477ac */ /* 0x000e620008000a00 */
[----:B0-----:R-:W-:Y:S01]  /*0030*/  VIADD R1, R1, 0xfffffff8 ;  /* 0xfffffff801017836 */ /* 0x001fe20000000000 */
[----:B------:R-:W0:Y:S01]  /*0040*/  LDCU UR4, c[0x0][0x2f8] ;  /* 0x00005f00ff0477ac */ /* 0x000e220008000800 */
[----:B------:R-:W2:Y:S01]  /*0050*/  LDCU.64 UR6, c[0x4][0x10] ;  /* 0x01000200ff0677ac */ /* 0x000ea20008000a00 */
[----:B-1----:R-:W3:Y:S01]  /*0060*/  LDG.E R2, desc[UR36][R2.64] ;  /* 0x0000002402027981 */ /* 0x002ee2000c1e1900 */
[----:B------:R-:W-:Y:S01]  /*0070*/  MOV R0, 0x0 ;  /* 0x0000000000007802 */ /* 0x000fe20000000f00 */
[----:B------:R-:W1:Y:S01]  /*0080*/  LDCU UR5, c[0x0][0x2fc] ;  /* 0x00005f80ff0577ac */ /* 0x000e620008000800 */
[----:B0-----:R-:W-:Y:S01]  /*0090*/  IADD3 R6, P0, PT, R1, UR4, RZ ;  /* 0x0000000401067c10 */ /* 0x001fe2000ff1e0ff */
[----:B--2---:R-:W-:Y:S01]  /*00a0*/  IMAD.U32 R4, RZ, RZ, UR6 ;  /* 0x00000006ff047e24 */ /* 0x004fe2000f8e00ff */
[----:B------:R0:W2:Y:S01]  /*00b0*/  LDC.64 R10, c[0x4][R0] ;  /* 0x01000000000a7b82 */ /* 0x0000a20000000a00 */
[----:B------:R-:W-:-:S02]  /*00c0*/  MOV R5, UR7 ;  /* 0x0000000700057c02 */ /* 0x000fc40008000f00 */
[----:B-1----:R-:W-:Y:S01]  /*00d0*/  IMAD.X R7, RZ, RZ, UR5, P0 ;  /* 0x00000005ff077e24 */ /* 0x002fe200080e06ff */
[----:B---3--:R-:W1:Y:S02]  /*00e0*/  F2F.F64.F32 R8, R2 ;  /* 0x0000000200087310 */ /* 0x008e640000201800 */
[----:B-12---:R0:W-:Y:S05]  /*00f0*/  STL.64 [R1], R8 ;  /* 0x0000000801007387 */ /* 0x0061ea0000100a00 */
[----:B------:R-:W-:-:S07]  /*0100*/  LEPC R20, `(.L_x_0) ;  /* 0x000000001014794e */ /* 0x000fce0000000000 */
[----:B0-----:R-:W-:Y:S05]  /*0110*/  CALL.ABS.NOINC R10 ;  /* 0x000000000a007343 */ /* 0x001fea0003c00000 */
.L_x_0:
[----:B------:R-:W0:Y:S02]  /*0120*/  LDC.64 R2, c[0x4][0x8] ;  /* 0x01000200ff027b82 */ /* 0x000e240000000a00 */
[----:B0-----:R-:W2:Y:S02]  /*0130*/  LDG.E R0, desc[UR36][R2.64] ;  /* 0x0000002402007981 */ /* 0x001ea4000c1e1900 */
[----:B--2---:R-:W-:-:S05]  /*0140*/  FADD R5, R0, 2 ;  /* 0x4000000000057421 */ /* 0x004fca0000000000 */
[----:B------:R-:W-:Y:S01]  /*0150*/  STG.E desc[UR36][R2.64], R5 ;  /* 0x0000000502007986 */ /* 0x000fe2000c101924 */
[----:B------:R-:W-:Y:S05]  /*0160*/  EXIT ;  /* 0x000000000000794d */ /* 0x000fea0003800000 */
.L_x_1:
[----:B------:R-:W-:-:S00]  /*0170*/  BRA `(.L_x_1) ;  /* 0xfffffffc00fc7947 */ /* 0x000fc0000383ffff */
[----:B------:R-:W-:-:S00]  /*0180*/  NOP ;  /* 0x0000000000007918 */ /* 0x000fc00000000000 */
[----:B------:R-:W-:-:S00]  /*0190*/  NOP ;  /* 0x0000000000007918 */ /* 0x000fc00000000000 */
[----:B------:R-:W-:-:S00]  /*01a0*/  NOP ;  /* 0x0000000000007918 */ /* 0x000fc00000000000 */
[----:B------:R-:W-:-:S00]  /*01b0*/  NOP ;  /* 0x0000000000007918 */ /* 0x000fc00000000000 */
[----:B------:R-:W-:-:S00]  /*01c0*/  NOP ;  /* 0x0000000000007918 */ /* 0x000fc00000000000 */
[----:B------:R-:W-:-:S00]  /*01d0*/  NOP ;  /* 0x0000000000007918 */ /* 0x000fc00000000000 */
[----:B------:R-:W-:-:S00]  /*01e0*/  NOP ;  /* 0x0000000000007918 */ /* 0x000fc00000000000 */
[----:B------:R-:W-:-:S00]  /*01f0*/  NOP ;  /* 0x0000000000007918 */ /* 0x000fc00000000000 */
.L_x_2:


//--------------------- .nv.global.init           --------------------------
	.section	.nv.global.init,"aw",@progbits
.nv.global.init:
	.type		$str,@object
	.size		$str,(.L_1 - $str)
$str:
        /*0000*/ 	.byte	0x44, 0x65, 0x76, 0x69, 0x63, 0x65, 0x3a, 0x20, 0x74, 0x68, 0x65, 0x20, 0x76, 0x61, 0x6c, 0x75
        /*0010*/ 	.byte	0x65, 0x20, 0x6f, 0x66, 0x20, 0x74, 0x68, 0x65, 0x20, 0x67, 0x6c, 0x6f, 0x62, 0x61, 0x6c, 0x20
        /*0020*/ 	.byte	0x76, 0x61, 0x72, 0x69, 0x61, 0x62, 0x6c, 0x65, 0x20, 0x69, 0x73, 0x20, 0x25, 0x66, 0x0a, 0x00
.L_1:


//--------------------- .nv.shared.reserved.0     --------------------------
	.section	.nv.shared.reserved.0,"aw",@nobits
	.weak		__nv_reservedSMEM_offset_0_alias
	.size		__nv_reservedSMEM_offset_0_alias, 0, 64
	.other		__nv_reservedSMEM_offset_0_alias,@"STO_CUDA_RESERVED_SHARED STV_DEFAULT"
__nv_reservedSMEM_offset_0_alias:
	.zero		0
	.zero		64


//--------------------- .nv.global                --------------------------
	.section	.nv.global,"aw",@nobits
	.align	4
.nv.global:
	.type		dev_data,@object
	.size		dev_data,(.L_0 - dev_data)
dev_data:
	.zero		4
.L_0:


//--------------------- .nv.constant0.check_global_variable --------------------------
	.section	.nv.constant0.check_global_variable,"a",@progbits
	.sectionflags	@""
	.align	4
.nv.constant0.check_global_variable:
	.zero		896


//--------------------- SYMBOLS --------------------------

	.type		.nv.reservedSmem.offset0,@object
	.size		.nv.reservedSmem.offset0,0x4
	.type		vprintf,@function
